//
// Generated by NVIDIA NVVM Compiler
//
// Compiler Build ID: CL-36424714
// Cuda compilation tools, release 13.0, V13.0.88
// Based on NVVM 20.0.0
//

.version 9.0
.target sm_100
.address_size 64

	// .globl	_Z24convolution_kernel_tiledPfS_jj
.const .align 4 .b8 mask_c[100];
// _ZZ24convolution_kernel_tiledPfS_jjE4tile has been demoted

.visible .entry _Z24convolution_kernel_tiledPfS_jj(
	.param .u64 .ptr .align 1 _Z24convolution_kernel_tiledPfS_jj_param_0,
	.param .u64 .ptr .align 1 _Z24convolution_kernel_tiledPfS_jj_param_1,
	.param .u32 _Z24convolution_kernel_tiledPfS_jj_param_2,
	.param .u32 _Z24convolution_kernel_tiledPfS_jj_param_3
)
{
	.reg .pred 	%p<13>;
	.reg .b32 	%r<26>;
	.reg .b32 	%f<77>;
	.reg .b64 	%rd<9>;
	// demoted variable
	.shared .align 4 .b8 _ZZ24convolution_kernel_tiledPfS_jjE4tile[5184];
	ld.param.u64 	%rd1, [_Z24convolution_kernel_tiledPfS_jj_param_0];
	ld.param.u64 	%rd2, [_Z24convolution_kernel_tiledPfS_jj_param_1];
	ld.param.u32 	%r10, [_Z24convolution_kernel_tiledPfS_jj_param_2];
	ld.param.u32 	%r11, [_Z24convolution_kernel_tiledPfS_jj_param_3];
	mov.u32 	%r12, %ctaid.y;
	shl.b32 	%r13, %r12, 5;
	mov.u32 	%r1, %tid.y;
	add.s32 	%r14, %r13, %r1;
	mov.u32 	%r15, %ctaid.x;
	shl.b32 	%r16, %r15, 5;
	mov.u32 	%r3, %tid.x;
	add.s32 	%r17, %r16, %r3;
	add.s32 	%r5, %r14, -2;
	add.s32 	%r6, %r17, -2;
	setp.lt.u32 	%p1, %r14, 2;
	setp.ge.u32 	%p2, %r5, %r11;
	or.pred  	%p3, %p1, %p2;
	setp.lt.s32 	%p4, %r17, 2;
	or.pred  	%p5, %p4, %p3;
	setp.ge.u32 	%p6, %r6, %r10;
	mov.u32 	%r18, _ZZ24convolution_kernel_tiledPfS_jjE4tile;
	mad.lo.s32 	%r19, %r1, 144, %r18;
	shl.b32 	%r20, %r3, 2;
	add.s32 	%r7, %r19, %r20;
	or.pred  	%p7, %p5, %p6;
	@%p7 bra 	$L__BB0_2;
	cvta.to.global.u64 	%rd3, %rd1;
	mad.lo.s32 	%r22, %r10, %r5, %r6;
	mul.wide.u32 	%rd4, %r22, 4;
	add.s64 	%rd5, %rd3, %rd4;
	ld.global.f32 	%f1, [%rd5];
	st.shared.f32 	[%r7], %f1;
	bra.uni 	$L__BB0_3;
$L__BB0_2:
	mov.b32 	%r21, 0;
	st.shared.u32 	[%r7], %r21;
$L__BB0_3:
	bar.sync 	0;
	or.b32  	%r23, %r1, %r3;
	and.b32  	%r24, %r23, 992;
	setp.ne.s32 	%p8, %r24, 0;
	setp.ge.u32 	%p9, %r14, %r11;
	setp.ge.u32 	%p10, %r17, %r10;
	or.pred  	%p11, %p9, %p10;
	or.pred  	%p12, %p11, %p8;
	@%p12 bra 	$L__BB0_5;
	ld.const.f32 	%f2, [mask_c];
	ld.shared.f32 	%f3, [%r7];
	fma.rn.f32 	%f4, %f2, %f3, 0f00000000;
	ld.const.f32 	%f5, [mask_c+4];
	ld.shared.f32 	%f6, [%r7+4];
	fma.rn.f32 	%f7, %f5, %f6, %f4;
	ld.const.f32 	%f8, [mask_c+8];
	ld.shared.f32 	%f9, [%r7+8];
	fma.rn.f32 	%f10, %f8, %f9, %f7;
	ld.const.f32 	%f11, [mask_c+12];
	ld.shared.f32 	%f12, [%r7+12];
	fma.rn.f32 	%f13, %f11, %f12, %f10;
	ld.const.f32 	%f14, [mask_c+16];
	ld.shared.f32 	%f15, [%r7+16];
	fma.rn.f32 	%f16, %f14, %f15, %f13;
	ld.const.f32 	%f17, [mask_c+20];
	ld.shared.f32 	%f18, [%r7+144];
	fma.rn.f32 	%f19, %f17, %f18, %f16;
	ld.const.f32 	%f20, [mask_c+24];
	ld.shared.f32 	%f21, [%r7+148];
	fma.rn.f32 	%f22, %f20, %f21, %f19;
	ld.const.f32 	%f23, [mask_c+28];
	ld.shared.f32 	%f24, [%r7+152];
	fma.rn.f32 	%f25, %f23, %f24, %f22;
	ld.const.f32 	%f26, [mask_c+32];
	ld.shared.f32 	%f27, [%r7+156];
	fma.rn.f32 	%f28, %f26, %f27, %f25;
	ld.const.f32 	%f29, [mask_c+36];
	ld.shared.f32 	%f30, [%r7+160];
	fma.rn.f32 	%f31, %f29, %f30, %f28;
	ld.const.f32 	%f32, [mask_c+40];
	ld.shared.f32 	%f33, [%r7+288];
	fma.rn.f32 	%f34, %f32, %f33, %f31;
	ld.const.f32 	%f35, [mask_c+44];
	ld.shared.f32 	%f36, [%r7+292];
	fma.rn.f32 	%f37, %f35, %f36, %f34;
	ld.const.f32 	%f38, [mask_c+48];
	ld.shared.f32 	%f39, [%r7+296];
	fma.rn.f32 	%f40, %f38, %f39, %f37;
	ld.const.f32 	%f41, [mask_c+52];
	ld.shared.f32 	%f42, [%r7+300];
	fma.rn.f32 	%f43, %f41, %f42, %f40;
	ld.const.f32 	%f44, [mask_c+56];
	ld.shared.f32 	%f45, [%r7+304];
	fma.rn.f32 	%f46, %f44, %f45, %f43;
	ld.const.f32 	%f47, [mask_c+60];
	ld.shared.f32 	%f48, [%r7+432];
	fma.rn.f32 	%f49, %f47, %f48, %f46;
	ld.const.f32 	%f50, [mask_c+64];
	ld.shared.f32 	%f51, [%r7+436];
	fma.rn.f32 	%f52, %f50, %f51, %f49;
	ld.const.f32 	%f53, [mask_c+68];
	ld.shared.f32 	%f54, [%r7+440];
	fma.rn.f32 	%f55, %f53, %f54, %f52;
	ld.const.f32 	%f56, [mask_c+72];
	ld.shared.f32 	%f57, [%r7+444];
	fma.rn.f32 	%f58, %f56, %f57, %f55;
	ld.const.f32 	%f59, [mask_c+76];
	ld.shared.f32 	%f60, [%r7+448];
	fma.rn.f32 	%f61, %f59, %f60, %f58;
	ld.const.f32 	%f62, [mask_c+80];
	ld.shared.f32 	%f63, [%r7+576];
	fma.rn.f32 	%f64, %f62, %f63, %f61;
	ld.const.f32 	%f65, [mask_c+84];
	ld.shared.f32 	%f66, [%r7+580];
	fma.rn.f32 	%f67, %f65, %f66, %f64;
	ld.const.f32 	%f68, [mask_c+88];
	ld.shared.f32 	%f69, [%r7+584];
	fma.rn.f32 	%f70, %f68, %f69, %f67;
	ld.const.f32 	%f71, [mask_c+92];
	ld.shared.f32 	%f72, [%r7+588];
	fma.rn.f32 	%f73, %f71, %f72, %f70;
	ld.const.f32 	%f74, [mask_c+96];
	ld.shared.f32 	%f75, [%r7+592];
	fma.rn.f32 	%f76, %f74, %f75, %f73;
	mad.lo.s32 	%r25, %r10, %r14, %r17;
	cvta.to.global.u64 	%rd6, %rd2;
	mul.wide.u32 	%rd7, %r25, 4;
	add.s64 	%rd8, %rd6, %rd7;
	st.global.f32 	[%rd8], %f76;
$L__BB0_5:
	ret;

}


// ===== COMPILED SASS (sm_100) =====

	.target	sm_100

	.elftype	@"ET_EXEC"


//--------------------- .note.nv.tkinfo           --------------------------
	.section	.note.nv.tkinfo,"",@"SHT_NOTE"
	.sectionflags	@"SHF_NOTE_NV_TKINFO"
	.tkinfo
        /*0018*/ 	.word	0x00000002
        /*0030*/ 	.string	""
        /*0030*/ 	.string	"ptxas"
        /*0030*/ 	.string	"Cuda compilation tools, release 13.0, V13.0.88"
        /*0030*/ 	.string	"Build cuda_13.0.r13.0/compiler.36424714_0"
        /*0030*/ 	.string	"-arch sm_100 -m 64 "



//--------------------- .note.nv.cuinfo           --------------------------
	.section	.note.nv.cuinfo,"",@"SHT_NOTE"
	.sectionflags	@"SHF_NOTE_NV_CUINFO"
        /*0018*/ 	.short	0x0002
        /*001a*/ 	.short	0x0064
        /*001c*/ 	.short	0x0082
	.zero		2


//--------------------- .nv.info                  --------------------------
	.section	.nv.info,"",@"SHT_CUDA_INFO"
	.align	4


	//----- nvinfo : EIATTR_REGCOUNT
	.align		4
        /*0000*/ 	.byte	0x04, 0x2f
        /*0002*/ 	.short	(.L_2 - .L_1)
	.align		4
.L_1:
        /*0004*/ 	.word	index@(_Z24convolution_kernel_tiledPfS_jj)
        /*0008*/ 	.word	0x00000018


	//----- nvinfo : EIATTR_FRAME_SIZE
	.align		4
.L_2:
        /*000c*/ 	.byte	0x04, 0x11
        /*000e*/ 	.short	(.L_4 - .L_3)
	.align		4
.L_3:
        /*0010*/ 	.word	index@(_Z24convolution_kernel_tiledPfS_jj)
        /*0014*/ 	.word	0x00000000


	//----- nvinfo : EIATTR_MIN_STACK_SIZE
	.align		4
.L_4:
        /*0018*/ 	.byte	0x04, 0x12
        /*001a*/ 	.short	(.L_6 - .L_5)
	.align		4
.L_5:
        /*001c*/ 	.word	index@(_Z24convolution_kernel_tiledPfS_jj)
        /*0020*/ 	.word	0x00000000
.L_6:


//--------------------- .nv.compat                --------------------------
	.section	.nv.compat,"",@"SHT_CUDA_COMPAT_INFO"
	.align	4
        /*0000*/ 	.byte	0x02, 0x09, 0x00, 0x00, 0x02, 0x02, 0x01, 0x00, 0x02, 0x05, 0x05, 0x00, 0x03, 0x07, 0x01, 0x01
        /*0010*/ 	.byte	0x02, 0x03, 0x00, 0x00, 0x02, 0x06, 0x01, 0x00, 0x04, 0x0b, 0x08, 0x00, 0x09, 0x00, 0x00, 0x00
        /*0020*/ 	.byte	0x00, 0x00, 0x00, 0x00


//--------------------- .nv.info._Z24convolution_kernel_tiledPfS_jj --------------------------
	.section	.nv.info._Z24convolution_kernel_tiledPfS_jj,"",@"SHT_CUDA_INFO"
	.sectionflags	@""
	.align	4


	//----- nvinfo : EIATTR_CUDA_API_VERSION
	.align		4
        /*0000*/ 	.byte	0x04, 0x37
        /*0002*/ 	.short	(.L_8 - .L_7)
.L_7:
        /*0004*/ 	.word	0x00000082


	//----- nvinfo : EIATTR_KPARAM_INFO
	.align		4
.L_8:
        /*0008*/ 	.byte	0x04, 0x17
        /*000a*/ 	.short	(.L_10 - .L_9)
.L_9:
        /*000c*/ 	.word	0x00000000
        /*0010*/ 	.short	0x0003
        /*0012*/ 	.short	0x0014
        /*0014*/ 	.byte	0x00, 0xf0, 0x11, 0x00


	//----- nvinfo : EIATTR_KPARAM_INFO
	.align		4
.L_10:
        /*0018*/ 	.byte	0x04, 0x17
        /*001a*/ 	.short	(.L_12 - .L_11)
.L_11:
        /*001c*/ 	.word	0x00000000
        /*0020*/ 	.short	0x0002
        /*0022*/ 	.short	0x0010
        /*0024*/ 	.byte	0x00, 0xf0, 0x11, 0x00


	//----- nvinfo : EIATTR_KPARAM_INFO
	.align		4
.L_12:
        /*0028*/ 	.byte	0x04, 0x17
        /*002a*/ 	.short	(.L_14 - .L_13)
.L_13:
        /*002c*/ 	.word	0x00000000
        /*0030*/ 	.short	0x0001
        /*0032*/ 	.short	0x0008
        /*0034*/ 	.byte	0x00, 0xf5, 0x21, 0x00


	//----- nvinfo : EIATTR_KPARAM_INFO
	.align		4
.L_14:
        /*0038*/ 	.byte	0x04, 0x17
        /*003a*/ 	.short	(.L_16 - .L_15)
.L_15:
        /*003c*/ 	.word	0x00000000
        /*0040*/ 	.short	0x0000
        /*0042*/ 	.short	0x0000
        /*0044*/ 	.byte	0x00, 0xf5, 0x21, 0x00


	//----- nvinfo : EIATTR_SPARSE_MMA_MASK
	.align		4
.L_16:
        /*0048*/ 	.byte	0x03, 0x50
        /*004a*/ 	.short	0x0000


	//----- nvinfo : EIATTR_MAXREG_COUNT
	.align		4
        /*004c*/ 	.byte	0x03, 0x1b
        /*004e*/ 	.short	0x00ff


	//----- nvinfo : EIATTR_NUM_BARRIERS
	.align		4
        /*0050*/ 	.byte	0x02, 0x4c
        /*0052*/ 	.byte	0x01
	.zero		1


	//----- nvinfo : EIATTR_MERCURY_ISA_VERSION
	.align		4
        /*0054*/ 	.byte	0x03, 0x5f
        /*0056*/ 	.short	0x0101


	//----- nvinfo : EIATTR_VRC_CTA_INIT_COUNT
	.align		4
        /*0058*/ 	.byte	0x02, 0x4a
	.zero		1
	.zero		1


	//----- nvinfo : EIATTR_EXIT_INSTR_OFFSETS
	.align		4
        /*005c*/ 	.byte	0x04, 0x1c
        /*005e*/ 	.short	(.L_18 - .L_17)


	//   ....[0]....
.L_17:
        /*0060*/ 	.word	0x000001f0


	//   ....[1]....
        /*0064*/ 	.word	0x000005d0


	//----- nvinfo : EIATTR_CBANK_PARAM_SIZE
	.align		4
.L_18:
        /*0068*/ 	.byte	0x03, 0x19
        /*006a*/ 	.short	0x0018


	//----- nvinfo : EIATTR_PARAM_CBANK
	.align		4
        /*006c*/ 	.byte	0x04, 0x0a
        /*006e*/ 	.short	(.L_20 - .L_19)
	.align		4
.L_19:
        /*0070*/ 	.word	index@(.nv.constant0._Z24convolution_kernel_tiledPfS_jj)
        /*0074*/ 	.short	0x0380
        /*0076*/ 	.short	0x0018


	//----- nvinfo : EIATTR_SW_WAR
	.align		4
.L_20:
        /*0078*/ 	.byte	0x04, 0x36
        /*007a*/ 	.short	(.L_22 - .L_21)
.L_21:
        /*007c*/ 	.word	0x00000008
.L_22:


//--------------------- .nv.callgraph             --------------------------
	.section	.nv.callgraph,"",@"SHT_CUDA_CALLGRAPH"
	.align	4
	.sectionentsize	8
	.align		4
        /*0000*/ 	.word	0x00000000
	.align		4
        /*0004*/ 	.word	0xffffffff
	.align		4
        /*0008*/ 	.word	0x00000000
	.align		4
        /*000c*/ 	.word	0xfffffffe
	.align		4
        /*0010*/ 	.word	0x00000000
	.align		4
        /*0014*/ 	.word	0xfffffffd
	.align		4
        /*0018*/ 	.word	0x00000000
	.align		4
        /*001c*/ 	.word	0xfffffffc


//--------------------- .nv.constant3             --------------------------
	.section	.nv.constant3,"a",@progbits
	.align	4
.nv.constant3:
	.type		mask_c,@object
	.size		mask_c,(.L_0 - mask_c)
mask_c:
	.zero		100
.L_0:


//--------------------- .text._Z24convolution_kernel_tiledPfS_jj --------------------------
	.section	.text._Z24convolution_kernel_tiledPfS_jj,"ax",@progbits
	.align	128
        .global         _Z24convolution_kernel_tiledPfS_jj
        .type           _Z24convolution_kernel_tiledPfS_jj,@function
        .size           _Z24convolution_kernel_tiledPfS_jj,(.L_x_1 - _Z24convolution_kernel_tiledPfS_jj)
        .other          _Z24convolution_kernel_tiledPfS_jj,@"STO_CUDA_ENTRY STV_DEFAULT"
_Z24convolution_kernel_tiledPfS_jj:
.text._Z24convolution_kernel_tiledPfS_jj:
[----:B------:R-:W-:Y:S01]  /*0000*/  LDC R1, c[0x0][0x37c] ;  /* 0x0000df00ff017b82 */ /* 0x000fe20000000800 */
[----:B------:R-:W0:Y:S01]  /*0010*/  S2R R3, SR_CTAID.Y ;  /* 0x0000000000037919 */ /* 0x000e220000002600 */
[----:B------:R-:W1:Y:S01]  /*0020*/  LDCU.64 UR6, c[0x0][0x390] ;  /* 0x00007200ff0677ac */ /* 0x000e620008000a00 */
[----:B------:R-:W0:Y:S01]  /*0030*/  S2R R4, SR_TID.Y ;  /* 0x0000000000047919 */ /* 0x000e220000002200 */
[----:B------:R-:W2:Y:S01]  /*0040*/  LDCU.64 UR4, c[0x0][0x358] ;  /* 0x00006b00ff0477ac */ /* 0x000ea20008000a00 */
[----:B------:R-:W3:Y:S01]  /*0050*/  S2R R2, SR_CTAID.X ;  /* 0x0000000000027919 */ /* 0x000ee20000002500 */
[----:B------:R-:W3:Y:S01]  /*0060*/  S2R R9, SR_TID.X ;  /* 0x0000000000097919 */ /* 0x000ee20000002100 */
[----:B0-----:R-:W-:-:S04]  /*0070*/  LEA R3, R3, R4, 0x5 ;  /* 0x0000000403037211 */ /* 0x001fc800078e28ff */
[----:B------:R-:W-:-:S04]  /*0080*/  IADD3 R0, PT, PT, R3, -0x2, RZ ;  /* 0xfffffffe03007810 */ /* 0x000fc80007ffe0ff */
[----:B-1----:R-:W-:Y:S02]  /*0090*/  ISETP.GE.U32.AND P0, PT, R0, UR7, PT ;  /* 0x0000000700007c0c */ /* 0x002fe4000bf06070 */
[----:B---3--:R-:W-:Y:S02]  /*00a0*/  LEA R2, R2, R9, 0x5 ;  /* 0x0000000902027211 */ /* 0x008fe400078e28ff */
[----:B------:R-:W-:Y:S02]  /*00b0*/  ISETP.LT.U32.OR P0, PT, R3, 0x2, P0 ;  /* 0x000000020300780c */ /* 0x000fe40000701470 */
[C---:B------:R-:W-:Y:S02]  /*00c0*/  IADD3 R5, PT, PT, R2.reuse, -0x2, RZ ;  /* 0xfffffffe02057810 */ /* 0x040fe40007ffe0ff */
[----:B------:R-:W-:-:S04]  /*00d0*/  ISETP.LT.OR P0, PT, R2, 0x2, P0 ;  /* 0x000000020200780c */ /* 0x000fc80000701670 */
[----:B------:R-:W-:-:S13]  /*00e0*/  ISETP.GE.U32.OR P0, PT, R5, UR6, P0 ;  /* 0x0000000605007c0c */ /* 0x000fda0008706470 */
[----:B------:R-:W0:Y:S01]  /*00f0*/  @!P0 LDC.64 R6, c[0x0][0x380] ;  /* 0x0000e000ff068b82 */ /* 0x000e220000000a00 */
[----:B------:R-:W-:-:S04]  /*0100*/  @!P0 IMAD R5, R0, UR6, R5 ;  /* 0x0000000600058c24 */ /* 0x000fc8000f8e0205 */
[----:B0-----:R-:W-:-:S06]  /*0110*/  @!P0 IMAD.WIDE.U32 R6, R5, 0x4, R6 ;  /* 0x0000000405068825 */ /* 0x001fcc00078e0006 */
[----:B--2---:R-:W2:Y:S01]  /*0120*/  @!P0 LDG.E R7, desc[UR4][R6.64] ;  /* 0x0000000406078981 */ /* 0x004ea2000c1e1900 */
[----:B------:R-:W-:Y:S02]  /*0130*/  MOV R0, 0x400 ;  /* 0x0000040000007802 */ /* 0x000fe40000000f00 */
[----:B------:R-:W-:Y:S01]  /*0140*/  LOP3.LUT P1, RZ, R4, 0x3e0, R9, 0xc8, !PT ;  /* 0x000003e004ff7812 */ /* 0x000fe2000782c809 */
[----:B------:R-:W0:Y:S01]  /*0150*/  S2R R5, SR_CgaCtaId ;  /* 0x0000000000057919 */ /* 0x000e220000008800 */
[----:B------:R-:W-:-:S04]  /*0160*/  ISETP.GE.U32.AND P2, PT, R2, UR6, PT ;  /* 0x0000000602007c0c */ /* 0x000fc8000bf46070 */
[----:B------:R-:W-:-:S04]  /*0170*/  ISETP.GE.U32.OR P2, PT, R3, UR7, P2 ;  /* 0x0000000703007c0c */ /* 0x000fc80009746470 */
[----:B------:R-:W-:Y:S02]  /*0180*/  PLOP3.LUT P1, PT, P2, P1, PT, 0xf8, 0x8f ;  /* 0x00000000008f781c */ /* 0x000fe40001723f70 */
[----:B0-----:R-:W-:-:S05]  /*0190*/  LEA R0, R5, R0, 0x18 ;  /* 0x0000000005007211 */ /* 0x001fca00078ec0ff */
[----:B------:R-:W-:-:S05]  /*01a0*/  IMAD R0, R4, 0x90, R0 ;  /* 0x0000009004007824 */ /* 0x000fca00078e0200 */
[----:B------:R-:W-:-:S05]  /*01b0*/  LEA R4, R9, R0, 0x2 ;  /* 0x0000000009047211 */ /* 0x000fca00078e10ff */
[----:B--2---:R0:W-:Y:S04]  /*01c0*/  @!P0 STS [R4], R7 ;  /* 0x0000000704008388 */ /* 0x0041e80000000800 */
[----:B------:R0:W-:Y:S01]  /*01d0*/  @P0 STS [R4], RZ ;  /* 0x000000ff04000388 */ /* 0x0001e20000000800 */
[----:B------:R-:W-:Y:S06]  /*01e0*/  BAR.SYNC.DEFER_BLOCKING 0x0 ;  /* 0x0000000000007b1d */ /* 0x000fec0000010000 */
[----:B------:R-:W-:Y:S05]  /*01f0*/  @P1 EXIT ;  /* 0x000000000000194d */ /* 0x000fea0003800000 */
[----:B------:R-:W1:Y:S01]  /*0200*/  LDS R0, [R4] ;  /* 0x0000000004007984 */ /* 0x000e620000000800 */
[----:B------:R-:W1:Y:S01]  /*0210*/  LDCU.128 UR8, c[0x3][URZ] ;  /* 0x00c00000ff0877ac */ /* 0x000e620008000c00 */
[----:B------:R-:W-:Y:S02]  /*0220*/  IMAD R3, R3, UR6, R2 ;  /* 0x0000000603037c24 */ /* 0x000fe4000f8e0202 */
[----:B0-----:R-:W0:Y:S01]  /*0230*/  LDS R7, [R4+0x4] ;  /* 0x0000040004077984 */ /* 0x001e220000000800 */
[----:B------:R-:W2:Y:S03]  /*0240*/  LDCU.128 UR12, c[0x3][0x10] ;  /* 0x00c00200ff0c77ac */ /* 0x000ea60008000c00 */
[----:B------:R-:W3:Y:S01]  /*0250*/  LDS R8, [R4+0x8] ;  /* 0x0000080004087984 */ /* 0x000ee20000000800 */
[----:B------:R-:W4:Y:S03]  /*0260*/  LDCU UR7, c[0x3][0x60] ;  /* 0x00c00c00ff0777ac */ /* 0x000f260008000800 */
[----:B------:R-:W5:Y:S04]  /*0270*/  LDS R9, [R4+0xc] ;  /* 0x00000c0004097984 */ /* 0x000f680000000800 */
[----:B------:R-:W2:Y:S04]  /*0280*/  LDS R10, [R4+0x10] ;  /* 0x00001000040a7984 */ /* 0x000ea80000000800 */
[----:B------:R-:W4:Y:S04]  /*0290*/  LDS R11, [R4+0x90] ;  /* 0x00009000040b7984 */ /* 0x000f280000000800 */
[----:B------:R-:W4:Y:S04]  /*02a0*/  LDS R12, [R4+0x94] ;  /* 0x00009400040c7984 */ /* 0x000f280000000800 */
[----:B------:R-:W4:Y:S04]  /*02b0*/  LDS R14, [R4+0x98] ;  /* 0x00009800040e7984 */ /* 0x000f280000000800 */
[----:B------:R-:W4:Y:S04]  /*02c0*/  LDS R16, [R4+0x9c] ;  /* 0x00009c0004107984 */ /* 0x000f280000000800 */
[----:B------:R-:W4:Y:S01]  /*02d0*/  LDS R5, [R4+0xa0] ;  /* 0x0000a00004057984 */ /* 0x000f220000000800 */
[----:B-1----:R-:W-:-:S03]  /*02e0*/  FFMA R6, R0, UR8, RZ ;  /* 0x0000000800067c23 */ /* 0x002fc600080000ff */
[----:B------:R-:W-:Y:S01]  /*02f0*/  LDS R13, [R4+0x1b8] ;  /* 0x0001b800040d7984 */ /* 0x000fe20000000800 */
[----:B0-----:R-:W-:-:S03]  /*0300*/  FFMA R7, R7, UR9, R6 ;  /* 0x0000000907077c23 */ /* 0x001fc60008000006 */
[----:B------:R-:W0:Y:S01]  /*0310*/  LDS R0, [R4+0x120] ;  /* 0x0001200004007984 */ /* 0x000e220000000800 */
[----:B---3--:R-:W-:-:S03]  /*0320*/  FFMA R8, R8, UR10, R7 ;  /* 0x0000000a08087c23 */ /* 0x008fc60008000007 */
[----:B------:R-:W1:Y:S01]  /*0330*/  LDS R6, [R4+0x124] ;  /* 0x0001240004067984 */ /* 0x000e620000000800 */
[----:B-----5:R-:W-:-:S03]  /*0340*/  FFMA R9, R9, UR11, R8 ;  /* 0x0000000b09097c23 */ /* 0x020fc60008000008 */
[----:B------:R-:W3:Y:S01]  /*0350*/  LDS R7, [R4+0x128] ;  /* 0x0001280004077984 */ /* 0x000ee20000000800 */
[----:B------:R-:W5:Y:S01]  /*0360*/  LDCU.128 UR8, c[0x3][0x20] ;  /* 0x00c00400ff0877ac */ /* 0x000f620008000c00 */
[----:B--2---:R-:W-:Y:S02]  /*0370*/  FFMA R10, R10, UR12, R9 ;  /* 0x0000000c0a0a7c23 */ /* 0x004fe40008000009 */
[----:B------:R-:W2:Y:S02]  /*0380*/  LDS R8, [R4+0x12c] ;  /* 0x00012c0004087984 */ /* 0x000ea40000000800 */
[----:B----4-:R-:W-:Y:S02]  /*0390*/  FFMA R11, R11, UR13, R10 ;  /* 0x0000000d0b0b7c23 */ /* 0x010fe4000800000a */
[----:B------:R-:W4:Y:S02]  /*03a0*/  LDS R9, [R4+0x130] ;  /* 0x0001300004097984 */ /* 0x000f240000000800 */
[----:B------:R-:W-:-:S02]  /*03b0*/  FFMA R11, R12, UR14, R11 ;  /* 0x0000000e0c0b7c23 */ /* 0x000fc4000800000b */
[----:B------:R-:W4:Y:S02]  /*03c0*/  LDS R10, [R4+0x1b0] ;  /* 0x0001b000040a7984 */ /* 0x000f240000000800 */
[----:B------:R-:W-:Y:S02]  /*03d0*/  FFMA R11, R14, UR15, R11 ;  /* 0x0000000f0e0b7c23 */ /* 0x000fe4000800000b */
[----:B------:R-:W4:Y:S01]  /*03e0*/  LDS R12, [R4+0x1b4] ;  /* 0x0001b400040c7984 */ /* 0x000f220000000800 */
[----:B------:R-:W3:Y:S01]  /*03f0*/  LDCU.128 UR12, c[0x3][0x30] ;  /* 0x00c00600ff0c77ac */ /* 0x000ee20008000c00 */
[----:B-----5:R-:W-:Y:S02]  /*0400*/  FFMA R16, R16, UR8, R11 ;  /* 0x0000000810107c23 */ /* 0x020fe4000800000b */
[----:B------:R-:W-:Y:S02]  /*0410*/  LDS R17, [R4+0x248] ;  /* 0x0002480004117984 */ /* 0x000fe40000000800 */
[----:B------:R-:W-:-:S02]  /*0420*/  FFMA R15, R5, UR9, R16 ;  /* 0x00000009050f7c23 */ /* 0x000fc40008000010 */
[----:B------:R-:W5:Y:S04]  /*0430*/  LDS R11, [R4+0x1bc] ;  /* 0x0001bc00040b7984 */ /* 0x000f680000000800 */
[----:B------:R-:W5:Y:S01]  /*0440*/  LDS R5, [R4+0x1c0] ;  /* 0x0001c00004057984 */ /* 0x000f620000000800 */
[----:B0-----:R-:W-:-:S03]  /*0450*/  FFMA R15, R0, UR10, R15 ;  /* 0x0000000a000f7c23 */ /* 0x001fc6000800000f */
[----:B------:R-:W-:Y:S01]  /*0460*/  LDS R19, [R4+0x24c] ;  /* 0x00024c0004137984 */ /* 0x000fe20000000800 */
[----:B-1----:R-:W-:-:S03]  /*0470*/  FFMA R6, R6, UR11, R15 ;  /* 0x0000000b06067c23 */ /* 0x002fc6000800000f */
[----:B------:R-:W0:Y:S01]  /*0480*/  LDS R0, [R4+0x240] ;  /* 0x0002400004007984 */ /* 0x000e220000000800 */
[----:B------:R-:W1:Y:S01]  /*0490*/  LDCU.128 UR8, c[0x3][0x40] ;  /* 0x00c00800ff0877ac */ /* 0x000e620008000c00 */
[----:B---3--:R-:W-:Y:S02]  /*04a0*/  FFMA R7, R7, UR12, R6 ;  /* 0x0000000c07077c23 */ /* 0x008fe40008000006 */
[----:B------:R-:W3:Y:S02]  /*04b0*/  LDS R15, [R4+0x244] ;  /* 0x00024400040f7984 */ /* 0x000ee40000000800 */
[----:B--2---:R-:W-:Y:S02]  /*04c0*/  FFMA R8, R8, UR13, R7 ;  /* 0x0000000d08087c23 */ /* 0x004fe40008000007 */
[----:B------:R-:W2:Y:S01]  /*04d0*/  LDS R21, [R4+0x250] ;  /* 0x0002500004157984 */ /* 0x000ea20000000800 */
[----:B------:R-:W0:Y:S01]  /*04e0*/  LDC.64 R6, c[0x0][0x388] ;  /* 0x0000e200ff067b82 */ /* 0x000e220000000a00 */
[----:B----4-:R-:W-:-:S04]  /*04f0*/  FFMA R9, R9, UR14, R8 ;  /* 0x0000000e09097c23 */ /* 0x010fc80008000008 */
[----:B------:R-:W-:Y:S01]  /*0500*/  FFMA R9, R10, UR15, R9 ;  /* 0x0000000f0a097c23 */ /* 0x000fe20008000009 */
[----:B------:R-:W4:Y:S03]  /*0510*/  LDCU.128 UR12, c[0x3][0x50] ;  /* 0x00c00a00ff0c77ac */ /* 0x000f260008000c00 */
[----:B-1----:R-:W-:-:S04]  /*0520*/  FFMA R12, R12, UR8, R9 ;  /* 0x000000080c0c7c23 */ /* 0x002fc80008000009 */
[----:B------:R-:W-:-:S04]  /*0530*/  FFMA R12, R13, UR9, R12 ;  /* 0x000000090d0c7c23 */ /* 0x000fc8000800000c */
[----:B-----5:R-:W-:-:S04]  /*0540*/  FFMA R12, R11, UR10, R12 ;  /* 0x0000000a0b0c7c23 */ /* 0x020fc8000800000c */
[----:B------:R-:W-:Y:S01]  /*0550*/  FFMA R5, R5, UR11, R12 ;  /* 0x0000000b05057c23 */ /* 0x000fe2000800000c */
[----:B0-----:R-:W-:-:S04]  /*0560*/  IMAD.WIDE.U32 R6, R3, 0x4, R6 ;  /* 0x0000000403067825 */ /* 0x001fc800078e0006 */
[----:B----4-:R-:W-:-:S04]  /*0570*/  FFMA R0, R0, UR12, R5 ;  /* 0x0000000c00007c23 */ /* 0x010fc80008000005 */
[----:B---3--:R-:W-:-:S04]  /*0580*/  FFMA R0, R15, UR13, R0 ;  /* 0x0000000d0f007c23 */ /* 0x008fc80008000000 */
[----:B------:R-:W-:-:S04]  /*0590*/  FFMA R0, R17, UR14, R0 ;  /* 0x0000000e11007c23 */ /* 0x000fc80008000000 */
[----:B------:R-:W-:-:S04]  /*05a0*/  FFMA R0, R19, UR15, R0 ;  /* 0x0000000f13007c23 */ /* 0x000fc80008000000 */
[----:B--2---:R-:W-:-:S05]  /*05b0*/  FFMA R21, R21, UR7, R0 ;  /* 0x0000000715157c23 */ /* 0x004fca0008000000 */
[----:B------:R-:W-:Y:S01]  /*05c0*/  STG.E desc[UR4][R6.64], R21 ;  /* 0x0000001506007986 */ /* 0x000fe2000c101904 */
[----:B------:R-:W-:Y:S05]  /*05d0*/  EXIT ;  /* 0x000000000000794d */ /* 0x000fea0003800000 */
.L_x_0:
[----:B------:R-:W-:-:S00]  /*05e0*/  BRA `(.L_x_0) ;  /* 0xfffffffc00fc7947 */ /* 0x000fc0000383ffff */
[----:B------:R-:W-:-:S00]  /*05f0*/  NOP ;  /* 0x0000000000007918 */ /* 0x000fc00000000000 */
        /* <DEDUP_REMOVED lines=8> */
.L_x_1:


//--------------------- .nv.shared._Z24convolution_kernel_tiledPfS_jj --------------------------
	.section	.nv.shared._Z24convolution_kernel_tiledPfS_jj,"aw",@nobits
	.sectionflags	@""
	.align	4
.nv.shared._Z24convolution_kernel_tiledPfS_jj:
	.zero		6208


//--------------------- .nv.shared.reserved.0     --------------------------
	.section	.nv.shared.reserved.0,"aw",@nobits
	.weak		__nv_reservedSMEM_offset_0_alias
	.size		__nv_reservedSMEM_offset_0_alias, 0, 64
	.other		__nv_reservedSMEM_offset_0_alias,@"STO_CUDA_RESERVED_SHARED STV_DEFAULT"
__nv_reservedSMEM_offset_0_alias:
	.zero		0
	.zero		64


//--------------------- .nv.constant0._Z24convolution_kernel_tiledPfS_jj --------------------------
	.section	.nv.constant0._Z24convolution_kernel_tiledPfS_jj,"a",@progbits
	.sectionflags	@""
	.align	4
.nv.constant0._Z24convolution_kernel_tiledPfS_jj:
	.zero		920


//--------------------- SYMBOLS --------------------------

	.type		.nv.reservedSmem.offset0,@object
	.size		.nv.reservedSmem.offset0,0x4
	.type		.nv.reservedSmem.cap,@object
	.size		.nv.reservedSmem.cap,0x4
